//
// Generated by NVIDIA NVVM Compiler
//
// Compiler Build ID: CL-36424714
// Cuda compilation tools, release 13.0, V13.0.88
// Based on NVVM 20.0.0
//

.version 9.0
.target sm_100
.address_size 64

	// .globl	_Z9kernelOnePfS_S_iifff
// _ZZ9kernelOnePfS_S_iifffE8mychange has been demoted
// _ZZ9kernelTwoPfiE8mychange has been demoted

.visible .entry _Z9kernelOnePfS_S_iifff(
	.param .u64 .ptr .align 1 _Z9kernelOnePfS_S_iifff_param_0,
	.param .u64 .ptr .align 1 _Z9kernelOnePfS_S_iifff_param_1,
	.param .u64 .ptr .align 1 _Z9kernelOnePfS_S_iifff_param_2,
	.param .u32 _Z9kernelOnePfS_S_iifff_param_3,
	.param .u32 _Z9kernelOnePfS_S_iifff_param_4,
	.param .f32 _Z9kernelOnePfS_S_iifff_param_5,
	.param .f32 _Z9kernelOnePfS_S_iifff_param_6,
	.param .f32 _Z9kernelOnePfS_S_iifff_param_7
)
{
	.reg .pred 	%p<10>;
	.reg .b32 	%r<24>;
	.reg .b32 	%f<51>;
	.reg .b64 	%rd<18>;
	// demoted variable
	.shared .align 4 .b8 _ZZ9kernelOnePfS_S_iifffE8mychange[1024];
	ld.param.u64 	%rd2, [_Z9kernelOnePfS_S_iifff_param_0];
	ld.param.u64 	%rd3, [_Z9kernelOnePfS_S_iifff_param_1];
	ld.param.u64 	%rd1, [_Z9kernelOnePfS_S_iifff_param_2];
	ld.param.u32 	%r7, [_Z9kernelOnePfS_S_iifff_param_4];
	ld.param.f32 	%f1, [_Z9kernelOnePfS_S_iifff_param_5];
	ld.param.f32 	%f2, [_Z9kernelOnePfS_S_iifff_param_6];
	ld.param.f32 	%f3, [_Z9kernelOnePfS_S_iifff_param_7];
	cvta.to.global.u64 	%rd4, %rd3;
	cvta.to.global.u64 	%rd5, %rd2;
	mov.u32 	%r1, %tid.x;
	mov.u32 	%r2, %tid.y;
	mov.u32 	%r3, %ctaid.x;
	shl.b32 	%r8, %r3, 4;
	add.s32 	%r9, %r8, %r1;
	add.s32 	%r10, %r9, 1;
	mov.u32 	%r4, %ctaid.y;
	shl.b32 	%r11, %r4, 4;
	add.s32 	%r12, %r11, %r2;
	mul.lo.s32 	%r13, %r7, %r12;
	add.s32 	%r14, %r13, %r7;
	add.s32 	%r15, %r14, %r10;
	mul.wide.s32 	%rd6, %r15, 4;
	add.s64 	%rd7, %rd5, %rd6;
	ld.global.f32 	%f4, [%rd7];
	ld.global.f32 	%f5, [%rd7+-4];
	add.s32 	%r16, %r13, %r10;
	mul.wide.s32 	%rd8, %r16, 4;
	add.s64 	%rd9, %rd5, %rd8;
	ld.global.f32 	%f6, [%rd9];
	add.f32 	%f7, %f5, %f6;
	ld.global.f32 	%f8, [%rd7+4];
	add.f32 	%f9, %f7, %f8;
	mul.wide.s32 	%rd10, %r7, 4;
	add.s64 	%rd11, %rd7, %rd10;
	ld.global.f32 	%f10, [%rd11];
	add.f32 	%f11, %f9, %f10;
	mul.f32 	%f12, %f2, %f11;
	fma.rn.f32 	%f13, %f1, %f4, %f12;
	ld.global.f32 	%f14, [%rd9+-4];
	ld.global.f32 	%f15, [%rd11+-4];
	add.f32 	%f16, %f14, %f15;
	ld.global.f32 	%f17, [%rd9+4];
	add.f32 	%f18, %f16, %f17;
	ld.global.f32 	%f19, [%rd11+4];
	add.f32 	%f20, %f18, %f19;
	fma.rn.f32 	%f21, %f3, %f20, %f13;
	add.s64 	%rd12, %rd4, %rd6;
	st.global.f32 	[%rd12], %f21;
	sub.s32 	%r17, %r14, %r10;
	mul.wide.s32 	%rd13, %r17, 4;
	add.s64 	%rd14, %rd4, %rd13;
	ld.global.f32 	%f22, [%rd14];
	ld.global.f32 	%f23, [%rd7];
	sub.f32 	%f24, %f22, %f23;
	abs.f32 	%f25, %f24;
	shl.b32 	%r18, %r2, 4;
	add.s32 	%r5, %r18, %r1;
	shl.b32 	%r19, %r5, 2;
	mov.u32 	%r20, _ZZ9kernelOnePfS_S_iifffE8mychange;
	add.s32 	%r6, %r20, %r19;
	st.shared.f32 	[%r6], %f25;
	bar.sync 	0;
	setp.gt.u32 	%p1, %r5, 127;
	@%p1 bra 	$L__BB0_2;
	ld.shared.f32 	%f26, [%r6];
	ld.shared.f32 	%f27, [%r6+512];
	max.f32 	%f28, %f26, %f27;
	st.shared.f32 	[%r6], %f28;
$L__BB0_2:
	bar.sync 	0;
	setp.gt.u32 	%p2, %r5, 63;
	@%p2 bra 	$L__BB0_4;
	ld.shared.f32 	%f29, [%r6];
	ld.shared.f32 	%f30, [%r6+256];
	max.f32 	%f31, %f29, %f30;
	st.shared.f32 	[%r6], %f31;
$L__BB0_4:
	bar.sync 	0;
	setp.gt.u32 	%p3, %r5, 31;
	@%p3 bra 	$L__BB0_6;
	ld.shared.f32 	%f32, [%r6];
	ld.shared.f32 	%f33, [%r6+128];
	max.f32 	%f34, %f32, %f33;
	st.shared.f32 	[%r6], %f34;
$L__BB0_6:
	bar.sync 	0;
	setp.gt.u32 	%p4, %r5, 15;
	@%p4 bra 	$L__BB0_8;
	ld.shared.f32 	%f35, [%r6];
	ld.shared.f32 	%f36, [%r6+64];
	max.f32 	%f37, %f35, %f36;
	st.shared.f32 	[%r6], %f37;
$L__BB0_8:
	bar.sync 	0;
	setp.gt.u32 	%p5, %r5, 7;
	@%p5 bra 	$L__BB0_10;
	ld.shared.f32 	%f38, [%r6];
	ld.shared.f32 	%f39, [%r6+32];
	max.f32 	%f40, %f38, %f39;
	st.shared.f32 	[%r6], %f40;
$L__BB0_10:
	bar.sync 	0;
	setp.gt.u32 	%p6, %r5, 3;
	@%p6 bra 	$L__BB0_12;
	ld.shared.f32 	%f41, [%r6];
	ld.shared.f32 	%f42, [%r6+16];
	max.f32 	%f43, %f41, %f42;
	st.shared.f32 	[%r6], %f43;
$L__BB0_12:
	bar.sync 	0;
	setp.gt.u32 	%p7, %r5, 1;
	@%p7 bra 	$L__BB0_14;
	ld.shared.f32 	%f44, [%r6];
	ld.shared.f32 	%f45, [%r6+8];
	max.f32 	%f46, %f44, %f45;
	st.shared.f32 	[%r6], %f46;
$L__BB0_14:
	bar.sync 	0;
	setp.ne.s32 	%p8, %r5, 0;
	@%p8 bra 	$L__BB0_16;
	ld.shared.f32 	%f47, [%r6];
	ld.shared.f32 	%f48, [_ZZ9kernelOnePfS_S_iifffE8mychange+4];
	max.f32 	%f49, %f47, %f48;
	st.shared.f32 	[%r6], %f49;
$L__BB0_16:
	bar.sync 	0;
	or.b32  	%r21, %r1, %r2;
	setp.ne.s32 	%p9, %r21, 0;
	@%p9 bra 	$L__BB0_18;
	ld.shared.f32 	%f50, [_ZZ9kernelOnePfS_S_iifffE8mychange];
	mov.u32 	%r22, %nctaid.x;
	mad.lo.s32 	%r23, %r22, %r4, %r3;
	cvta.to.global.u64 	%rd15, %rd1;
	mul.wide.u32 	%rd16, %r23, 4;
	add.s64 	%rd17, %rd15, %rd16;
	st.global.f32 	[%rd17], %f50;
$L__BB0_18:
	ret;

}
	// .globl	_Z9kernelTwoPfi
.visible .entry _Z9kernelTwoPfi(
	.param .u64 .ptr .align 1 _Z9kernelTwoPfi_param_0,
	.param .u32 _Z9kernelTwoPfi_param_1
)
{
	.reg .pred 	%p<19>;
	.reg .b32 	%r<38>;
	.reg .b32 	%f<106>;
	.reg .b64 	%rd<24>;
	// demoted variable
	.shared .align 4 .b8 _ZZ9kernelTwoPfiE8mychange[1024];
	ld.param.u64 	%rd9, [_Z9kernelTwoPfi_param_0];
	ld.param.u32 	%r21, [_Z9kernelTwoPfi_param_1];
	cvta.to.global.u64 	%rd1, %rd9;
	mov.u32 	%r1, %tid.x;
	mul.wide.u32 	%rd10, %r1, 4;
	add.s64 	%rd2, %rd1, %rd10;
	ld.global.f32 	%f105, [%rd2];
	setp.lt.s32 	%p1, %r21, 256;
	@%p1 bra 	$L__BB1_14;
	add.s32 	%r23, %r21, -256;
	shr.u32 	%r24, %r23, 8;
	add.s32 	%r2, %r24, 1;
	and.b32  	%r3, %r2, 15;
	setp.lt.u32 	%p2, %r23, 3840;
	mov.b32 	%r35, 256;
	@%p2 bra 	$L__BB1_5;
	and.b32  	%r26, %r2, 33554416;
	neg.s32 	%r33, %r26;
	add.s64 	%rd12, %rd10, %rd1;
	add.s64 	%rd22, %rd12, 8192;
	mov.b32 	%r32, 0;
$L__BB1_3:
	.pragma "nounroll";
	ld.global.f32 	%f16, [%rd22+-7168];
	max.f32 	%f17, %f105, %f16;
	ld.global.f32 	%f18, [%rd22+-6144];
	max.f32 	%f19, %f17, %f18;
	ld.global.f32 	%f20, [%rd22+-5120];
	max.f32 	%f21, %f19, %f20;
	ld.global.f32 	%f22, [%rd22+-4096];
	max.f32 	%f23, %f21, %f22;
	ld.global.f32 	%f24, [%rd22+-3072];
	max.f32 	%f25, %f23, %f24;
	ld.global.f32 	%f26, [%rd22+-2048];
	max.f32 	%f27, %f25, %f26;
	ld.global.f32 	%f28, [%rd22+-1024];
	max.f32 	%f29, %f27, %f28;
	ld.global.f32 	%f30, [%rd22];
	max.f32 	%f31, %f29, %f30;
	ld.global.f32 	%f32, [%rd22+1024];
	max.f32 	%f33, %f31, %f32;
	ld.global.f32 	%f34, [%rd22+2048];
	max.f32 	%f35, %f33, %f34;
	ld.global.f32 	%f36, [%rd22+3072];
	max.f32 	%f37, %f35, %f36;
	ld.global.f32 	%f38, [%rd22+4096];
	max.f32 	%f39, %f37, %f38;
	ld.global.f32 	%f40, [%rd22+5120];
	max.f32 	%f41, %f39, %f40;
	ld.global.f32 	%f42, [%rd22+6144];
	max.f32 	%f43, %f41, %f42;
	ld.global.f32 	%f44, [%rd22+7168];
	max.f32 	%f45, %f43, %f44;
	ld.global.f32 	%f46, [%rd22+8192];
	max.f32 	%f105, %f45, %f46;
	add.s32 	%r33, %r33, 16;
	add.s32 	%r32, %r32, 4096;
	add.s64 	%rd22, %rd22, 16384;
	setp.ne.s32 	%p3, %r33, 0;
	@%p3 bra 	$L__BB1_3;
	add.s32 	%r35, %r32, 256;
$L__BB1_5:
	setp.eq.s32 	%p4, %r3, 0;
	@%p4 bra 	$L__BB1_14;
	and.b32  	%r11, %r2, 7;
	setp.lt.u32 	%p5, %r3, 8;
	@%p5 bra 	$L__BB1_8;
	add.s32 	%r27, %r35, %r1;
	mul.wide.u32 	%rd13, %r27, 4;
	add.s64 	%rd14, %rd1, %rd13;
	ld.global.f32 	%f48, [%rd14];
	max.f32 	%f49, %f105, %f48;
	mul.wide.u32 	%rd15, %r35, 4;
	add.s64 	%rd16, %rd2, %rd15;
	ld.global.f32 	%f50, [%rd16+1024];
	max.f32 	%f51, %f49, %f50;
	ld.global.f32 	%f52, [%rd16+2048];
	max.f32 	%f53, %f51, %f52;
	ld.global.f32 	%f54, [%rd16+3072];
	max.f32 	%f55, %f53, %f54;
	ld.global.f32 	%f56, [%rd16+4096];
	max.f32 	%f57, %f55, %f56;
	ld.global.f32 	%f58, [%rd16+5120];
	max.f32 	%f59, %f57, %f58;
	ld.global.f32 	%f60, [%rd16+6144];
	max.f32 	%f61, %f59, %f60;
	ld.global.f32 	%f62, [%rd16+7168];
	max.f32 	%f105, %f61, %f62;
	add.s32 	%r35, %r35, 2048;
$L__BB1_8:
	setp.eq.s32 	%p6, %r11, 0;
	@%p6 bra 	$L__BB1_14;
	and.b32  	%r14, %r2, 3;
	setp.lt.u32 	%p7, %r11, 4;
	@%p7 bra 	$L__BB1_11;
	add.s32 	%r28, %r35, %r1;
	mul.wide.u32 	%rd17, %r28, 4;
	add.s64 	%rd18, %rd1, %rd17;
	ld.global.f32 	%f64, [%rd18];
	max.f32 	%f65, %f105, %f64;
	mul.wide.u32 	%rd19, %r35, 4;
	add.s64 	%rd20, %rd2, %rd19;
	ld.global.f32 	%f66, [%rd20+1024];
	max.f32 	%f67, %f65, %f66;
	ld.global.f32 	%f68, [%rd20+2048];
	max.f32 	%f69, %f67, %f68;
	ld.global.f32 	%f70, [%rd20+3072];
	max.f32 	%f105, %f69, %f70;
	add.s32 	%r35, %r35, 1024;
$L__BB1_11:
	setp.eq.s32 	%p8, %r14, 0;
	@%p8 bra 	$L__BB1_14;
	add.s32 	%r29, %r1, %r35;
	mul.wide.u32 	%rd21, %r29, 4;
	add.s64 	%rd23, %rd1, %rd21;
	neg.s32 	%r37, %r14;
$L__BB1_13:
	.pragma "nounroll";
	ld.global.f32 	%f71, [%rd23];
	max.f32 	%f105, %f105, %f71;
	add.s64 	%rd23, %rd23, 1024;
	add.s32 	%r37, %r37, 1;
	setp.ne.s32 	%p9, %r37, 0;
	@%p9 bra 	$L__BB1_13;
$L__BB1_14:
	shl.b32 	%r30, %r1, 2;
	mov.u32 	%r31, _ZZ9kernelTwoPfiE8mychange;
	add.s32 	%r20, %r31, %r30;
	st.shared.f32 	[%r20], %f105;
	bar.sync 	0;
	setp.gt.u32 	%p10, %r1, 127;
	@%p10 bra 	$L__BB1_16;
	ld.shared.f32 	%f72, [%r20];
	ld.shared.f32 	%f73, [%r20+512];
	max.f32 	%f74, %f72, %f73;
	st.shared.f32 	[%r20], %f74;
$L__BB1_16:
	bar.sync 	0;
	setp.gt.u32 	%p11, %r1, 63;
	@%p11 bra 	$L__BB1_18;
	ld.shared.f32 	%f75, [%r20];
	ld.shared.f32 	%f76, [%r20+256];
	max.f32 	%f77, %f75, %f76;
	st.shared.f32 	[%r20], %f77;
$L__BB1_18:
	bar.sync 	0;
	setp.gt.u32 	%p12, %r1, 31;
	@%p12 bra 	$L__BB1_20;
	ld.shared.f32 	%f78, [%r20];
	ld.shared.f32 	%f79, [%r20+128];
	max.f32 	%f80, %f78, %f79;
	st.shared.f32 	[%r20], %f80;
$L__BB1_20:
	bar.sync 	0;
	setp.gt.u32 	%p13, %r1, 15;
	@%p13 bra 	$L__BB1_22;
	ld.shared.f32 	%f81, [%r20];
	ld.shared.f32 	%f82, [%r20+64];
	max.f32 	%f83, %f81, %f82;
	st.shared.f32 	[%r20], %f83;
$L__BB1_22:
	bar.sync 	0;
	setp.gt.u32 	%p14, %r1, 7;
	@%p14 bra 	$L__BB1_24;
	ld.shared.f32 	%f84, [%r20];
	ld.shared.f32 	%f85, [%r20+32];
	max.f32 	%f86, %f84, %f85;
	st.shared.f32 	[%r20], %f86;
$L__BB1_24:
	bar.sync 	0;
	setp.gt.u32 	%p15, %r1, 3;
	@%p15 bra 	$L__BB1_26;
	ld.shared.f32 	%f87, [%r20];
	ld.shared.f32 	%f88, [%r20+16];
	max.f32 	%f89, %f87, %f88;
	st.shared.f32 	[%r20], %f89;
$L__BB1_26:
	bar.sync 	0;
	setp.gt.u32 	%p16, %r1, 1;
	@%p16 bra 	$L__BB1_28;
	ld.shared.f32 	%f90, [%r20];
	ld.shared.f32 	%f91, [%r20+8];
	max.f32 	%f92, %f90, %f91;
	st.shared.f32 	[%r20], %f92;
$L__BB1_28:
	bar.sync 	0;
	setp.ne.s32 	%p17, %r1, 0;
	@%p17 bra 	$L__BB1_30;
	ld.shared.f32 	%f93, [%r20];
	ld.shared.f32 	%f94, [_ZZ9kernelTwoPfiE8mychange+4];
	max.f32 	%f95, %f93, %f94;
	st.shared.f32 	[%r20], %f95;
$L__BB1_30:
	setp.ne.s32 	%p18, %r1, 0;
	bar.sync 	0;
	@%p18 bra 	$L__BB1_32;
	ld.shared.f32 	%f96, [_ZZ9kernelTwoPfiE8mychange];
	st.global.f32 	[%rd1], %f96;
$L__BB1_32:
	ret;

}


// ===== COMPILED SASS (sm_100) =====

	.target	sm_100

	.elftype	@"ET_EXEC"


//--------------------- .note.nv.tkinfo           --------------------------
	.section	.note.nv.tkinfo,"",@"SHT_NOTE"
	.sectionflags	@"SHF_NOTE_NV_TKINFO"
	.tkinfo
        /*0018*/ 	.word	0x00000002
        /*0030*/ 	.string	""
        /*0030*/ 	.string	"ptxas"
        /*0030*/ 	.string	"Cuda compilation tools, release 13.0, V13.0.88"
        /*0030*/ 	.string	"Build cuda_13.0.r13.0/compiler.36424714_0"
        /*0030*/ 	.string	"-arch sm_100 -m 64 "



//--------------------- .note.nv.cuinfo           --------------------------
	.section	.note.nv.cuinfo,"",@"SHT_NOTE"
	.sectionflags	@"SHF_NOTE_NV_CUINFO"
        /*0018*/ 	.short	0x0002
        /*001a*/ 	.short	0x0064
        /*001c*/ 	.short	0x0082
	.zero		2


//--------------------- .nv.info                  --------------------------
	.section	.nv.info,"",@"SHT_CUDA_INFO"
	.align	4


	//----- nvinfo : EIATTR_REGCOUNT
	.align		4
        /*0000*/ 	.byte	0x04, 0x2f
        /*0002*/ 	.short	(.L_1 - .L_0)
	.align		4
.L_0:
        /*0004*/ 	.word	index@(_Z9kernelOnePfS_S_iifff)
        /*0008*/ 	.word	0x00000020


	//----- nvinfo : EIATTR_FRAME_SIZE
	.align		4
.L_1:
        /*000c*/ 	.byte	0x04, 0x11
        /*000e*/ 	.short	(.L_3 - .L_2)
	.align		4
.L_2:
        /*0010*/ 	.word	index@(_Z9kernelOnePfS_S_iifff)
        /*0014*/ 	.word	0x00000000


	//----- nvinfo : EIATTR_REGCOUNT
	.align		4
.L_3:
        /*0018*/ 	.byte	0x04, 0x2f
        /*001a*/ 	.short	(.L_5 - .L_4)
	.align		4
.L_4:
        /*001c*/ 	.word	index@(_Z9kernelTwoPfi)
        /*0020*/ 	.word	0x0000001c


	//----- nvinfo : EIATTR_FRAME_SIZE
	.align		4
.L_5:
        /*0024*/ 	.byte	0x04, 0x11
        /*0026*/ 	.short	(.L_7 - .L_6)
	.align		4
.L_6:
        /*0028*/ 	.word	index@(_Z9kernelTwoPfi)
        /*002c*/ 	.word	0x00000000


	//----- nvinfo : EIATTR_MIN_STACK_SIZE
	.align		4
.L_7:
        /*0030*/ 	.byte	0x04, 0x12
        /*0032*/ 	.short	(.L_9 - .L_8)
	.align		4
.L_8:
        /*0034*/ 	.word	index@(_Z9kernelTwoPfi)
        /*0038*/ 	.word	0x00000000


	//----- nvinfo : EIATTR_MIN_STACK_SIZE
	.align		4
.L_9:
        /*003c*/ 	.byte	0x04, 0x12
        /*003e*/ 	.short	(.L_11 - .L_10)
	.align		4
.L_10:
        /*0040*/ 	.word	index@(_Z9kernelOnePfS_S_iifff)
        /*0044*/ 	.word	0x00000000
.L_11:


//--------------------- .nv.compat                --------------------------
	.section	.nv.compat,"",@"SHT_CUDA_COMPAT_INFO"
	.align	4
        /*0000*/ 	.byte	0x02, 0x09, 0x00, 0x00, 0x02, 0x02, 0x01, 0x00, 0x02, 0x05, 0x05, 0x00, 0x03, 0x07, 0x01, 0x01
        /*0010*/ 	.byte	0x02, 0x03, 0x00, 0x00, 0x02, 0x06, 0x01, 0x00, 0x04, 0x0b, 0x08, 0x00, 0x09, 0x00, 0x00, 0x00
        /*0020*/ 	.byte	0x00, 0x00, 0x00, 0x00


//--------------------- .nv.info._Z9kernelTwoPfi  --------------------------
	.section	.nv.info._Z9kernelTwoPfi,"",@"SHT_CUDA_INFO"
	.sectionflags	@""
	.align	4


	//----- nvinfo : EIATTR_CUDA_API_VERSION
	.align		4
        /*0000*/ 	.byte	0x04, 0x37
        /*0002*/ 	.short	(.L_13 - .L_12)
.L_12:
        /*0004*/ 	.word	0x00000082


	//----- nvinfo : EIATTR_KPARAM_INFO
	.align		4
.L_13:
        /*0008*/ 	.byte	0x04, 0x17
        /*000a*/ 	.short	(.L_15 - .L_14)
.L_14:
        /*000c*/ 	.word	0x00000000
        /*0010*/ 	.short	0x0001
        /*0012*/ 	.short	0x0008
        /*0014*/ 	.byte	0x00, 0xf0, 0x11, 0x00


	//----- nvinfo : EIATTR_KPARAM_INFO
	.align		4
.L_15:
        /*0018*/ 	.byte	0x04, 0x17
        /*001a*/ 	.short	(.L_17 - .L_16)
.L_16:
        /*001c*/ 	.word	0x00000000
        /*0020*/ 	.short	0x0000
        /*0022*/ 	.short	0x0000
        /*0024*/ 	.byte	0x00, 0xf5, 0x21, 0x00


	//----- nvinfo : EIATTR_SPARSE_MMA_MASK
	.align		4
.L_17:
        /*0028*/ 	.byte	0x03, 0x50
        /*002a*/ 	.short	0x0000


	//----- nvinfo : EIATTR_MAXREG_COUNT
	.align		4
        /*002c*/ 	.byte	0x03, 0x1b
        /*002e*/ 	.short	0x00ff


	//----- nvinfo : EIATTR_NUM_BARRIERS
	.align		4
        /*0030*/ 	.byte	0x02, 0x4c
        /*0032*/ 	.byte	0x01
	.zero		1


	//----- nvinfo : EIATTR_MERCURY_ISA_VERSION
	.align		4
        /*0034*/ 	.byte	0x03, 0x5f
        /*0036*/ 	.short	0x0101


	//----- nvinfo : EIATTR_VRC_CTA_INIT_COUNT
	.align		4
        /*0038*/ 	.byte	0x02, 0x4a
	.zero		1
	.zero		1


	//----- nvinfo : EIATTR_EXIT_INSTR_OFFSETS
	.align		4
        /*003c*/ 	.byte	0x04, 0x1c
        /*003e*/ 	.short	(.L_19 - .L_18)


	//   ....[0]....
.L_18:
        /*0040*/ 	.word	0x000009c0


	//   ....[1]....
        /*0044*/ 	.word	0x00000a00


	//----- nvinfo : EIATTR_CBANK_PARAM_SIZE
	.align		4
.L_19:
        /*0048*/ 	.byte	0x03, 0x19
        /*004a*/ 	.short	0x000c


	//----- nvinfo : EIATTR_PARAM_CBANK
	.align		4
        /*004c*/ 	.byte	0x04, 0x0a
        /*004e*/ 	.short	(.L_21 - .L_20)
	.align		4
.L_20:
        /*0050*/ 	.word	index@(.nv.constant0._Z9kernelTwoPfi)
        /*0054*/ 	.short	0x0380
        /*0056*/ 	.short	0x000c


	//----- nvinfo : EIATTR_SW_WAR
	.align		4
.L_21:
        /*0058*/ 	.byte	0x04, 0x36
        /*005a*/ 	.short	(.L_23 - .L_22)
.L_22:
        /*005c*/ 	.word	0x00000008
.L_23:


//--------------------- .nv.info._Z9kernelOnePfS_S_iifff --------------------------
	.section	.nv.info._Z9kernelOnePfS_S_iifff,"",@"SHT_CUDA_INFO"
	.sectionflags	@""
	.align	4


	//----- nvinfo : EIATTR_CUDA_API_VERSION
	.align		4
        /*0000*/ 	.byte	0x04, 0x37
        /*0002*/ 	.short	(.L_25 - .L_24)
.L_24:
        /*0004*/ 	.word	0x00000082


	//----- nvinfo : EIATTR_KPARAM_INFO
	.align		4
.L_25:
        /*0008*/ 	.byte	0x04, 0x17
        /*000a*/ 	.short	(.L_27 - .L_26)
.L_26:
        /*000c*/ 	.word	0x00000000
        /*0010*/ 	.short	0x0007
        /*0012*/ 	.short	0x0028
        /*0014*/ 	.byte	0x00, 0xf0, 0x11, 0x00


	//----- nvinfo : EIATTR_KPARAM_INFO
	.align		4
.L_27:
        /*0018*/ 	.byte	0x04, 0x17
        /*001a*/ 	.short	(.L_29 - .L_28)
.L_28:
        /*001c*/ 	.word	0x00000000
        /*0020*/ 	.short	0x0006
        /*0022*/ 	.short	0x0024
        /*0024*/ 	.byte	0x00, 0xf0, 0x11, 0x00


	//----- nvinfo : EIATTR_KPARAM_INFO
	.align		4
.L_29:
        /*0028*/ 	.byte	0x04, 0x17
        /*002a*/ 	.short	(.L_31 - .L_30)
.L_30:
        /*002c*/ 	.word	0x00000000
        /*0030*/ 	.short	0x0005
        /*0032*/ 	.short	0x0020
        /*0034*/ 	.byte	0x00, 0xf0, 0x11, 0x00


	//----- nvinfo : EIATTR_KPARAM_INFO
	.align		4
.L_31:
        /*0038*/ 	.byte	0x04, 0x17
        /*003a*/ 	.short	(.L_33 - .L_32)
.L_32:
        /*003c*/ 	.word	0x00000000
        /*0040*/ 	.short	0x0004
        /*0042*/ 	.short	0x001c
        /*0044*/ 	.byte	0x00, 0xf0, 0x11, 0x00


	//----- nvinfo : EIATTR_KPARAM_INFO
	.align		4
.L_33:
        /*0048*/ 	.byte	0x04, 0x17
        /*004a*/ 	.short	(.L_35 - .L_34)
.L_34:
        /*004c*/ 	.word	0x00000000
        /*0050*/ 	.short	0x0003
        /*0052*/ 	.short	0x0018
        /*0054*/ 	.byte	0x00, 0xf0, 0x11, 0x00


	//----- nvinfo : EIATTR_KPARAM_INFO
	.align		4
.L_35:
        /*0058*/ 	.byte	0x04, 0x17
        /*005a*/ 	.short	(.L_37 - .L_36)
.L_36:
        /*005c*/ 	.word	0x00000000
        /*0060*/ 	.short	0x0002
        /*0062*/ 	.short	0x0010
        /*0064*/ 	.byte	0x00, 0xf5, 0x21, 0x00


	//----- nvinfo : EIATTR_KPARAM_INFO
	.align		4
.L_37:
        /*0068*/ 	.byte	0x04, 0x17
        /*006a*/ 	.short	(.L_39 - .L_38)
.L_38:
        /*006c*/ 	.word	0x00000000
        /*0070*/ 	.short	0x0001
        /*0072*/ 	.short	0x0008
        /*0074*/ 	.byte	0x00, 0xf5, 0x21, 0x00


	//----- nvinfo : EIATTR_KPARAM_INFO
	.align		4
.L_39:
        /*0078*/ 	.byte	0x04, 0x17
        /*007a*/ 	.short	(.L_41 - .L_40)
.L_40:
        /*007c*/ 	.word	0x00000000
        /*0080*/ 	.short	0x0000
        /*0082*/ 	.short	0x0000
        /*0084*/ 	.byte	0x00, 0xf5, 0x21, 0x00


	//----- nvinfo : EIATTR_SPARSE_MMA_MASK
	.align		4
.L_41:
        /*0088*/ 	.byte	0x03, 0x50
        /*008a*/ 	.short	0x0000


	//----- nvinfo : EIATTR_MAXREG_COUNT
	.align		4
        /*008c*/ 	.byte	0x03, 0x1b
        /*008e*/ 	.short	0x00ff


	//----- nvinfo : EIATTR_NUM_BARRIERS
	.align		4
        /*0090*/ 	.byte	0x02, 0x4c
        /*0092*/ 	.byte	0x01
	.zero		1


	//----- nvinfo : EIATTR_MERCURY_ISA_VERSION
	.align		4
        /*0094*/ 	.byte	0x03, 0x5f
        /*0096*/ 	.short	0x0101


	//----- nvinfo : EIATTR_VRC_CTA_INIT_COUNT
	.align		4
        /*0098*/ 	.byte	0x02, 0x4a
	.zero		1
	.zero		1


	//----- nvinfo : EIATTR_EXIT_INSTR_OFFSETS
	.align		4
        /*009c*/ 	.byte	0x04, 0x1c
        /*009e*/ 	.short	(.L_43 - .L_42)


	//   ....[0]....
.L_42:
        /*00a0*/ 	.word	0x00000660


	//   ....[1]....
        /*00a4*/ 	.word	0x000006d0


	//----- nvinfo : EIATTR_CBANK_PARAM_SIZE
	.align		4
.L_43:
        /*00a8*/ 	.byte	0x03, 0x19
        /*00aa*/ 	.short	0x002c


	//----- nvinfo : EIATTR_PARAM_CBANK
	.align		4
        /*00ac*/ 	.byte	0x04, 0x0a
        /*00ae*/ 	.short	(.L_45 - .L_44)
	.align		4
.L_44:
        /*00b0*/ 	.word	index@(.nv.constant0._Z9kernelOnePfS_S_iifff)
        /*00b4*/ 	.short	0x0380
        /*00b6*/ 	.short	0x002c


	//----- nvinfo : EIATTR_SW_WAR
	.align		4
.L_45:
        /*00b8*/ 	.byte	0x04, 0x36
        /*00ba*/ 	.short	(.L_47 - .L_46)
.L_46:
        /*00bc*/ 	.word	0x00000008
.L_47:


//--------------------- .nv.callgraph             --------------------------
	.section	.nv.callgraph,"",@"SHT_CUDA_CALLGRAPH"
	.align	4
	.sectionentsize	8
	.align		4
        /*0000*/ 	.word	0x00000000
	.align		4
        /*0004*/ 	.word	0xffffffff
	.align		4
        /*0008*/ 	.word	0x00000000
	.align		4
        /*000c*/ 	.word	0xfffffffe
	.align		4
        /*0010*/ 	.word	0x00000000
	.align		4
        /*0014*/ 	.word	0xfffffffd
	.align		4
        /*0018*/ 	.word	0x00000000
	.align		4
        /*001c*/ 	.word	0xfffffffc


//--------------------- .text._Z9kernelTwoPfi     --------------------------
	.section	.text._Z9kernelTwoPfi,"ax",@progbits
	.align	128
        .global         _Z9kernelTwoPfi
        .type           _Z9kernelTwoPfi,@function
        .size           _Z9kernelTwoPfi,(.L_x_8 - _Z9kernelTwoPfi)
        .other          _Z9kernelTwoPfi,@"STO_CUDA_ENTRY STV_DEFAULT"
_Z9kernelTwoPfi:
.text._Z9kernelTwoPfi:
[----:B------:R-:W-:Y:S01]  /*0000*/  LDC R1, c[0x0][0x37c] ;  /* 0x0000df00ff017b82 */ /* 0x000fe20000000800 */
[----:B------:R-:W0:Y:S07]  /*0010*/  S2R R7, SR_TID.X ;  /* 0x0000000000077919 */ /* 0x000e2e0000002100 */
[----:B------:R-:W0:Y:S01]  /*0020*/  LDC.64 R2, c[0x0][0x380] ;  /* 0x0000e000ff027b82 */ /* 0x000e220000000a00 */
[----:B------:R-:W1:Y:S01]  /*0030*/  LDCU.64 UR8, c[0x0][0x358] ;  /* 0x00006b00ff0877ac */ /* 0x000e620008000a00 */
[----:B------:R-:W2:Y:S01]  /*0040*/  LDCU UR4, c[0x0][0x388] ;  /* 0x00007100ff0477ac */ /* 0x000ea20008000800 */
[----:B0-----:R-:W-:-:S05]  /*0050*/  IMAD.WIDE.U32 R4, R7, 0x4, R2 ;  /* 0x0000000407047825 */ /* 0x001fca00078e0002 */
[----:B-1----:R0:W5:Y:S01]  /*0060*/  LDG.E R0, desc[UR8][R4.64] ;  /* 0x0000000804007981 */ /* 0x002162000c1e1900 */
[----:B--2---:R-:W-:-:S09]  /*0070*/  UISETP.GE.AND UP0, UPT, UR4, 0x100, UPT ;  /* 0x000001000400788c */ /* 0x004fd2000bf06270 */
[----:B0-----:R-:W-:Y:S05]  /*0080*/  BRA.U !UP0, `(.L_x_0) ;  /* 0x0000000508747547 */ /* 0x001fea000b800000 */
[----:B------:R-:W-:Y:S01]  /*0090*/  UIADD3 UR4, UPT, UPT, UR4, -0x100, URZ ;  /* 0xffffff0004047890 */ /* 0x000fe2000fffe0ff */
[----:B------:R-:W-:-:S03]  /*00a0*/  IMAD.MOV.U32 R6, RZ, RZ, 0x100 ;  /* 0x00000100ff067424 */ /* 0x000fc600078e00ff */
[----:B------:R-:W-:Y:S02]  /*00b0*/  UISETP.GE.U32.AND UP0, UPT, UR4, 0xf00, UPT ;  /* 0x00000f000400788c */ /* 0x000fe4000bf06070 */
[----:B------:R-:W-:-:S04]  /*00c0*/  ULEA.HI UR5, UR4, 0x1, URZ, 0x18 ;  /* 0x0000000104057891 */ /* 0x000fc8000f8fc0ff */
[----:B------:R-:W-:-:S03]  /*00d0*/  ULOP3.LUT UR6, UR5, 0xf, URZ, 0xc0, !UPT ;  /* 0x0000000f05067892 */ /* 0x000fc6000f8ec0ff */
[----:B------:R-:W-:Y:S09]  /*00e0*/  BRA.U !UP0, `(.L_x_1) ;  /* 0x0000000108947547 */ /* 0x000ff2000b800000 */
[----:B------:R-:W-:Y:S01]  /*00f0*/  IADD3 R15, P0, PT, R4, 0x2000, RZ ;  /* 0x00002000040f7810 */ /* 0x000fe20007f1e0ff */
[----:B------:R-:W-:Y:S01]  /*0100*/  ULOP3.LUT UR4, UR5, 0x1fffff0, URZ, 0xc0, !UPT ;  /* 0x01fffff005047892 */ /* 0x000fe2000f8ec0ff */
[----:B------:R-:W-:-:S03]  /*0110*/  IMAD.MOV.U32 R6, RZ, RZ, RZ ;  /* 0x000000ffff067224 */ /* 0x000fc600078e00ff */
[----:B------:R-:W-:Y:S01]  /*0120*/  IMAD.X R9, RZ, RZ, R5, P0 ;  /* 0x000000ffff097224 */ /* 0x000fe200000e0605 */
[----:B------:R-:W-:-:S12]  /*0130*/  UIADD3 UR4, UPT, UPT, -UR4, URZ, URZ ;  /* 0x000000ff04047290 */ /* 0x000fd8000fffe1ff */
.L_x_2:
[----:B------:R-:W-:-:S05]  /*0140*/  IMAD.MOV.U32 R8, RZ, RZ, R15 ;  /* 0x000000ffff087224 */ /* 0x000fca00078e000f */
[----:B------:R-:W2:Y:S04]  /*0150*/  LDG.E R17, desc[UR8][R8.64+-0x1c00] ;  /* 0xffe4000808117981 */ /* 0x000ea8000c1e1900 */
[----:B------:R-:W2:Y:S04]  /*0160*/  LDG.E R16, desc[UR8][R8.64+-0x1800] ;  /* 0xffe8000808107981 */ /* 0x000ea8000c1e1900 */
[----:B------:R-:W3:Y:S04]  /*0170*/  LDG.E R19, desc[UR8][R8.64+-0x1400] ;  /* 0xffec000808137981 */ /* 0x000ee8000c1e1900 */
[----:B------:R-:W3:Y:S04]  /*0180*/  LDG.E R18, desc[UR8][R8.64+-0x1000] ;  /* 0xfff0000808127981 */ /* 0x000ee8000c1e1900 */
[----:B------:R-:W4:Y:S04]  /*0190*/  LDG.E R21, desc[UR8][R8.64+-0xc00] ;  /* 0xfff4000808157981 */ /* 0x000f28000c1e1900 */
        /* <DEDUP_REMOVED lines=10> */
[----:B------:R0:W4:Y:S01]  /*0240*/  LDG.E R11, desc[UR8][R8.64+0x2000] ;  /* 0x00200008080b7981 */ /* 0x000122000c1e1900 */
[----:B------:R-:W-:Y:S01]  /*0250*/  UIADD3 UR4, UPT, UPT, UR4, 0x10, URZ ;  /* 0x0000001004047890 */ /* 0x000fe2000fffe0ff */
[----:B------:R-:W-:-:S03]  /*0260*/  VIADD R6, R6, 0x1000 ;  /* 0x0000100006067836 */ /* 0x000fc60000000000 */
[----:B------:R-:W-:Y:S01]  /*0270*/  UISETP.NE.AND UP0, UPT, UR4, URZ, UPT ;  /* 0x000000ff0400728c */ /* 0x000fe2000bf05270 */
[----:B--2--5:R-:W-:-:S04]  /*0280*/  FMNMX3 R16, R0, R17, R16, !PT ;  /* 0x0000001100107276 */ /* 0x024fc80007800010 */
[----:B---3--:R-:W-:-:S04]  /*0290*/  FMNMX3 R16, R16, R19, R18, !PT ;  /* 0x0000001310107276 */ /* 0x008fc80007800012 */
[----:B----4-:R-:W-:-:S04]  /*02a0*/  FMNMX3 R16, R16, R21, R20, !PT ;  /* 0x0000001510107276 */ /* 0x010fc80007800014 */
[----:B------:R-:W-:-:S04]  /*02b0*/  FMNMX3 R16, R16, R23, R22, !PT ;  /* 0x0000001710107276 */ /* 0x000fc80007800016 */
[----:B------:R-:W-:-:S04]  /*02c0*/  FMNMX3 R16, R16, R25, R24, !PT ;  /* 0x0000001910107276 */ /* 0x000fc80007800018 */
[----:B------:R-:W-:Y:S02]  /*02d0*/  FMNMX3 R14, R16, R14, R15, !PT ;  /* 0x0000000e100e7276 */ /* 0x000fe4000780000f */
[----:B------:R-:W-:-:S05]  /*02e0*/  IADD3 R15, P0, PT, R8, 0x4000, RZ ;  /* 0x00004000080f7810 */ /* 0x000fca0007f1e0ff */
[----:B0-----:R-:W-:Y:S01]  /*02f0*/  IMAD.X R9, RZ, RZ, R9, P0 ;  /* 0x000000ffff097224 */ /* 0x001fe200000e0609 */
[----:B------:R-:W-:-:S04]  /*0300*/  FMNMX3 R10, R14, R13, R10, !PT ;  /* 0x0000000d0e0a7276 */ /* 0x000fc8000780000a */
[----:B------:R-:W-:Y:S01]  /*0310*/  FMNMX3 R0, R10, R12, R11, !PT ;  /* 0x0000000c0a007276 */ /* 0x000fe2000780000b */
[----:B------:R-:W-:Y:S06]  /*0320*/  BRA.U UP0, `(.L_x_2) ;  /* 0xfffffffd00847547 */ /* 0x000fec000b83ffff */
[----:B------:R-:W-:-:S07]  /*0330*/  VIADD R6, R6, 0x100 ;  /* 0x0000010006067836 */ /* 0x000fce0000000000 */
.L_x_1:
[----:B------:R-:W-:-:S09]  /*0340*/  UISETP.NE.AND UP0, UPT, UR6, URZ, UPT ;  /* 0x000000ff0600728c */ /* 0x000fd2000bf05270 */
[----:B------:R-:W-:Y:S05]  /*0350*/  BRA.U !UP0, `(.L_x_0) ;  /* 0x0000000108c07547 */ /* 0x000fea000b800000 */
[----:B------:R-:W-:Y:S02]  /*0360*/  UISETP.GE.U32.AND UP0, UPT, UR6, 0x8, UPT ;  /* 0x000000080600788c */ /* 0x000fe4000bf06070 */
[----:B------:R-:W-:-:S04]  /*0370*/  ULOP3.LUT UR4, UR5, 0x7, URZ, 0xc0, !UPT ;  /* 0x0000000705047892 */ /* 0x000fc8000f8ec0ff */
[----:B------:R-:W-:-:S03]  /*0380*/  UISETP.NE.AND UP1, UPT, UR4, URZ, UPT ;  /* 0x000000ff0400728c */ /* 0x000fc6000bf25270 */
[----:B------:R-:W-:Y:S08]  /*0390*/  BRA.U !UP0, `(.L_x_3) ;  /* 0x0000000108407547 */ /* 0x000ff0000b800000 */
[C---:B------:R-:W-:Y:S02]  /*03a0*/  IMAD.IADD R11, R6.reuse, 0x1, R7 ;  /* 0x00000001060b7824 */ /* 0x040fe400078e0207 */
[----:B------:R-:W-:-:S04]  /*03b0*/  IMAD.WIDE.U32 R8, R6, 0x4, R4 ;  /* 0x0000000406087825 */ /* 0x000fc800078e0004 */
[----:B------:R-:W-:Y:S01]  /*03c0*/  IMAD.WIDE.U32 R10, R11, 0x4, R2 ;  /* 0x000000040b0a7825 */ /* 0x000fe200078e0002 */
[----:B------:R-:W2:Y:S04]  /*03d0*/  LDG.E R12, desc[UR8][R8.64+0x400] ;  /* 0x00040008080c7981 */ /* 0x000ea8000c1e1900 */
[----:B------:R-:W3:Y:S04]  /*03e0*/  LDG.E R13, desc[UR8][R8.64+0x800] ;  /* 0x00080008080d7981 */ /* 0x000ee8000c1e1900 */
[----:B------:R-:W2:Y:S04]  /*03f0*/  LDG.E R11, desc[UR8][R10.64] ;  /* 0x000000080a0b7981 */ /* 0x000ea8000c1e1900 */
[----:B------:R-:W3:Y:S04]  /*0400*/  LDG.E R14, desc[UR8][R8.64+0xc00] ;  /* 0x000c0008080e7981 */ /* 0x000ee8000c1e1900 */
[----:B------:R-:W4:Y:S04]  /*0410*/  LDG.E R15, desc[UR8][R8.64+0x1000] ;  /* 0x00100008080f7981 */ /* 0x000f28000c1e1900 */
[----:B------:R-:W4:Y:S04]  /*0420*/  LDG.E R16, desc[UR8][R8.64+0x1400] ;  /* 0x0014000808107981 */ /* 0x000f28000c1e1900 */
[----:B------:R-:W4:Y:S04]  /*0430*/  LDG.E R17, desc[UR8][R8.64+0x1800] ;  /* 0x0018000808117981 */ /* 0x000f28000c1e1900 */
[----:B------:R-:W4:Y:S01]  /*0440*/  LDG.E R18, desc[UR8][R8.64+0x1c00] ;  /* 0x001c000808127981 */ /* 0x000f22000c1e1900 */
[----:B------:R-:W-:Y:S01]  /*0450*/  VIADD R6, R6, 0x800 ;  /* 0x0000080006067836 */ /* 0x000fe20000000000 */
[----:B--2--5:R-:W-:-:S04]  /*0460*/  FMNMX3 R12, R0, R11, R12, !PT ;  /* 0x0000000b000c7276 */ /* 0x024fc8000780000c */
[----:B---3--:R-:W-:-:S04]  /*0470*/  FMNMX3 R12, R12, R13, R14, !PT ;  /* 0x0000000d0c0c7276 */ /* 0x008fc8000780000e */
[----:B----4-:R-:W-:-:S04]  /*0480*/  FMNMX3 R12, R12, R15, R16, !PT ;  /* 0x0000000f0c0c7276 */ /* 0x010fc80007800010 */
[----:B------:R-:W-:-:S07]  /*0490*/  FMNMX3 R0, R12, R17, R18, !PT ;  /* 0x000000110c007276 */ /* 0x000fce0007800012 */
.L_x_3:
        /* <DEDUP_REMOVED lines=11> */
[----:B------:R-:W3:Y:S01]  /*0550*/  LDG.E R12, desc[UR8][R8.64+0xc00] ;  /* 0x000c0008080c7981 */ /* 0x000ee2000c1e1900 */
[----:B------:R-:W-:Y:S01]  /*0560*/  VIADD R6, R6, 0x400 ;  /* 0x0000040006067836 */ /* 0x000fe20000000000 */
[----:B--2--5:R-:W-:-:S04]  /*0570*/  FMNMX3 R0, R0, R5, R10, !PT ;  /* 0x0000000500007276 */ /* 0x024fc8000780000a */
[----:B---3--:R-:W-:-:S07]  /*0580*/  FMNMX3 R0, R0, R11, R12, !PT ;  /* 0x0000000b00007276 */ /* 0x008fce000780000c */
.L_x_4:
[----:B------:R-:W-:Y:S05]  /*0590*/  BRA.U !UP1, `(.L_x_0) ;  /* 0x0000000109307547 */ /* 0x000fea000b800000 */
[----:B------:R-:W-:Y:S01]  /*05a0*/  IMAD.IADD R5, R7, 0x1, R6 ;  /* 0x0000000107057824 */ /* 0x000fe200078e0206 */
[----:B------:R-:W-:-:S03]  /*05b0*/  UIADD3 UR5, UPT, UPT, -UR5, URZ, URZ ;  /* 0x000000ff05057290 */ /* 0x000fc6000fffe1ff */
[----:B------:R-:W-:-:S04]  /*05c0*/  IMAD.WIDE.U32 R2, R5, 0x4, R2 ;  /* 0x0000000405027825 */ /* 0x000fc800078e0002 */
[----:B------:R-:W-:-:S07]  /*05d0*/  IMAD.MOV.U32 R5, RZ, RZ, R3 ;  /* 0x000000ffff057224 */ /* 0x000fce00078e0003 */
.L_x_5:
[----:B------:R-:W-:-:S06]  /*05e0*/  IMAD.MOV.U32 R3, RZ, RZ, R5 ;  /* 0x000000ffff037224 */ /* 0x000fcc00078e0005 */
[----:B------:R0:W2:Y:S01]  /*05f0*/  LDG.E R3, desc[UR8][R2.64] ;  /* 0x0000000802037981 */ /* 0x0000a2000c1e1900 */
[----:B------:R-:W-:-:S04]  /*0600*/  UIADD3 UR5, UPT, UPT, UR5, 0x1, URZ ;  /* 0x0000000105057890 */ /* 0x000fc8000fffe0ff */
[----:B------:R-:W-:Y:S01]  /*0610*/  UISETP.NE.AND UP0, UPT, UR5, URZ, UPT ;  /* 0x000000ff0500728c */ /* 0x000fe2000bf05270 */
[----:B0-----:R-:W-:-:S05]  /*0620*/  IADD3 R2, P0, PT, R2, 0x400, RZ ;  /* 0x0000040002027810 */ /* 0x001fca0007f1e0ff */
[----:B------:R-:W-:Y:S01]  /*0630*/  IMAD.X R5, RZ, RZ, R5, P0 ;  /* 0x000000ffff057224 */ /* 0x000fe200000e0605 */
[----:B--2--5:R-:W-:Y:S02]  /*0640*/  FMNMX R0, R3, R0, !PT ;  /* 0x0000000003007209 */ /* 0x024fe40007800000 */
[----:B------:R-:W-:Y:S05]  /*0650*/  BRA.U UP0, `(.L_x_5) ;  /* 0xfffffffd00e07547 */ /* 0x000fea000b83ffff */
.L_x_0:
[----:B------:R-:W0:Y:S01]  /*0660*/  S2UR UR5, SR_CgaCtaId ;  /* 0x00000000000579c3 */ /* 0x000e220000008800 */
[----:B------:R-:W-:Y:S01]  /*0670*/  UMOV UR4, 0x400 ;  /* 0x0000040000047882 */ /* 0x000fe20000000000 */
[C---:B------:R-:W-:Y:S02]  /*0680*/  ISETP.GT.U32.AND P1, PT, R7.reuse, 0x7f, PT ;  /* 0x0000007f0700780c */ /* 0x040fe40003f24070 */
[----:B------:R-:W-:Y:S01]  /*0690*/  ISETP.GT.U32.AND P0, PT, R7, 0x3f, PT ;  /* 0x0000003f0700780c */ /* 0x000fe20003f04070 */
[----:B0-----:R-:W-:-:S06]  /*06a0*/  ULEA UR4, UR5, UR4, 0x18 ;  /* 0x0000000405047291 */ /* 0x001fcc000f8ec0ff */
[----:B------:R-:W-:-:S05]  /*06b0*/  LEA R3, R7, UR4, 0x2 ;  /* 0x0000000407037c11 */ /* 0x000fca000f8e10ff */
[----:B-----5:R-:W-:Y:S01]  /*06c0*/  STS [R3], R0 ;  /* 0x0000000003007388 */ /* 0x020fe20000000800 */
[----:B------:R-:W-:Y:S06]  /*06d0*/  BAR.SYNC.DEFER_BLOCKING 0x0 ;  /* 0x0000000000007b1d */ /* 0x000fec0000010000 */
[----:B------:R-:W-:Y:S04]  /*06e0*/  @!P1 LDS R2, [R3] ;  /* 0x0000000003029984 */ /* 0x000fe80000000800 */
[----:B------:R-:W0:Y:S02]  /*06f0*/  @!P1 LDS R5, [R3+0x200] ;  /* 0x0002000003059984 */ /* 0x000e240000000800 */
[----:B0-----:R-:W-:-:S05]  /*0700*/  @!P1 FMNMX R2, R2, R5, !PT ;  /* 0x0000000502029209 */ /* 0x001fca0007800000 */
[----:B------:R-:W-:Y:S01]  /*0710*/  @!P1 STS [R3], R2 ;  /* 0x0000000203009388 */ /* 0x000fe20000000800 */
[----:B------:R-:W-:Y:S01]  /*0720*/  BAR.SYNC.DEFER_BLOCKING 0x0 ;  /* 0x0000000000007b1d */ /* 0x000fe20000010000 */
[----:B------:R-:W-:-:S05]  /*0730*/  ISETP.GT.U32.AND P1, PT, R7, 0x1f, PT ;  /* 0x0000001f0700780c */ /* 0x000fca0003f24070 */
        /* <DEDUP_REMOVED lines=29> */
[----:B------:R-:W-:-:S05]  /*0910*/  ISETP.NE.AND P0, PT, R7, RZ, PT ;  /* 0x000000ff0700720c */ /* 0x000fca0003f05270 */
[----:B------:R-:W-:Y:S04]  /*0920*/  @!P1 LDS R2, [R3] ;  /* 0x0000000003029984 */ /* 0x000fe80000000800 */
[----:B------:R-:W0:Y:S02]  /*0930*/  @!P1 LDS R5, [R3+0x8] ;  /* 0x0000080003059984 */ /* 0x000e240000000800 */
[----:B0-----:R-:W-:-:S05]  /*0940*/  @!P1 FMNMX R2, R2, R5, !PT ;  /* 0x0000000502029209 */ /* 0x001fca0007800000 */
[----:B------:R-:W-:Y:S01]  /*0950*/  @!P1 STS [R3], R2 ;  /* 0x0000000203009388 */ /* 0x000fe20000000800 */
[----:B------:R-:W-:Y:S06]  /*0960*/  BAR.SYNC.DEFER_BLOCKING 0x0 ;  /* 0x0000000000007b1d */ /* 0x000fec0000010000 */
[----:B------:R-:W-:Y:S04]  /*0970*/  @!P0 LDS R4, [R3] ;  /* 0x0000000003048984 */ /* 0x000fe80000000800 */
[----:B------:R-:W0:Y:S02]  /*0980*/  @!P0 LDS R5, [UR4+0x4] ;  /* 0x00000404ff058984 */ /* 0x000e240008000800 */
[----:B0-----:R-:W-:-:S05]  /*0990*/  @!P0 FMNMX R4, R4, R5, !PT ;  /* 0x0000000504048209 */ /* 0x001fca0007800000 */
[----:B------:R0:W-:Y:S01]  /*09a0*/  @!P0 STS [R3], R4 ;  /* 0x0000000403008388 */ /* 0x0001e20000000800 */
[----:B------:R-:W-:Y:S06]  /*09b0*/  BAR.SYNC.DEFER_BLOCKING 0x0 ;  /* 0x0000000000007b1d */ /* 0x000fec0000010000 */
[----:B------:R-:W-:Y:S05]  /*09c0*/  @P0 EXIT ;  /* 0x000000000000094d */ /* 0x000fea0003800000 */
[----:B------:R-:W1:Y:S01]  /*09d0*/  LDS R5, [UR4] ;  /* 0x00000004ff057984 */ /* 0x000e620008000800 */
[----:B0-----:R-:W1:Y:S03]  /*09e0*/  LDC.64 R2, c[0x0][0x380] ;  /* 0x0000e000ff027b82 */ /* 0x001e660000000a00 */
[----:B-1----:R-:W-:Y:S01]  /*09f0*/  STG.E desc[UR8][R2.64], R5 ;  /* 0x0000000502007986 */ /* 0x002fe2000c101908 */
[----:B------:R-:W-:Y:S05]  /*0a00*/  EXIT ;  /* 0x000000000000794d */ /* 0x000fea0003800000 */
.L_x_6:
[----:B------:R-:W-:-:S00]  /*0a10*/  BRA `(.L_x_6) ;  /* 0xfffffffc00fc7947 */ /* 0x000fc0000383ffff */
[----:B------:R-:W-:-:S00]  /*0a20*/  NOP ;  /* 0x0000000000007918 */ /* 0x000fc00000000000 */
        /* <DEDUP_REMOVED lines=13> */
.L_x_8:


//--------------------- .text._Z9kernelOnePfS_S_iifff --------------------------
	.section	.text._Z9kernelOnePfS_S_iifff,"ax",@progbits
	.align	128
        .global         _Z9kernelOnePfS_S_iifff
        .type           _Z9kernelOnePfS_S_iifff,@function
        .size           _Z9kernelOnePfS_S_iifff,(.L_x_9 - _Z9kernelOnePfS_S_iifff)
        .other          _Z9kernelOnePfS_S_iifff,@"STO_CUDA_ENTRY STV_DEFAULT"
_Z9kernelOnePfS_S_iifff:
.text._Z9kernelOnePfS_S_iifff:
[----:B------:R-:W-:Y:S01]  /*0000*/  LDC R1, c[0x0][0x37c] ;  /* 0x0000df00ff017b82 */ /* 0x000fe20000000800 */
[----:B------:R-:W0:Y:S07]  /*0010*/  S2R R7, SR_TID.X ;  /* 0x0000000000077919 */ /* 0x000e2e0000002100 */
[----:B------:R-:W1:Y:S01]  /*0020*/  LDC R13, c[0x0][0x39c] ;  /* 0x0000e700ff0d7b82 */ /* 0x000e620000000800 */
[----:B------:R-:W2:Y:S01]  /*0030*/  LDCU.64 UR6, c[0x0][0x358] ;  /* 0x00006b00ff0677ac */ /* 0x000ea20008000a00 */
[----:B------:R-:W0:Y:S01]  /*0040*/  S2R R0, SR_CTAID.X ;  /* 0x0000000000007919 */ /* 0x000e220000002500 */
[----:B------:R-:W3:Y:S01]  /*0050*/  LDCU.64 UR4, c[0x0][0x3a0] ;  /* 0x00007400ff0477ac */ /* 0x000ee20008000a00 */
[----:B------:R-:W4:Y:S04]  /*0060*/  S2R R4, SR_TID.Y ;  /* 0x0000000000047919 */ /* 0x000f280000002200 */
[----:B------:R-:W5:Y:S01]  /*0070*/  LDC.64 R2, c[0x0][0x380] ;  /* 0x0000e000ff027b82 */ /* 0x000f620000000a00 */
[----:B------:R-:W3:Y:S01]  /*0080*/  LDCU UR8, c[0x0][0x3a8] ;  /* 0x00007500ff0877ac */ /* 0x000ee20008000800 */
[----:B------:R-:W4:Y:S01]  /*0090*/  S2R R5, SR_CTAID.Y ;  /* 0x0000000000057919 */ /* 0x000f220000002600 */
[----:B0-----:R-:W-:-:S04]  /*00a0*/  LEA R17, R0, R7, 0x4 ;  /* 0x0000000700117211 */ /* 0x001fc800078e20ff */
[----:B------:R-:W-:Y:S02]  /*00b0*/  IADD3 R17, PT, PT, R17, 0x1, RZ ;  /* 0x0000000111117810 */ /* 0x000fe40007ffe0ff */
[----:B----4-:R-:W-:-:S05]  /*00c0*/  LEA R8, R5, R4, 0x4 ;  /* 0x0000000405087211 */ /* 0x010fca00078e20ff */
[CC--:B-1----:R-:W-:Y:S02]  /*00d0*/  IMAD R6, R8.reuse, R13.reuse, R13 ;  /* 0x0000000d08067224 */ /* 0x0c2fe400078e020d */
[----:B------:R-:W-:Y:S02]  /*00e0*/  IMAD R11, R8, R13, R17 ;  /* 0x0000000d080b7224 */ /* 0x000fe400078e0211 */
[----:B------:R-:W-:Y:S01]  /*00f0*/  IMAD.IADD R15, R17, 0x1, R6 ;  /* 0x00000001110f7824 */ /* 0x000fe200078e0206 */
[----:B------:R-:W0:Y:S01]  /*0100*/  LDC.64 R8, c[0x0][0x388] ;  /* 0x0000e200ff087b82 */ /* 0x000e220000000a00 */
[----:B-----5:R-:W-:-:S04]  /*0110*/  IMAD.WIDE R10, R11, 0x4, R2 ;  /* 0x000000040b0a7825 */ /* 0x020fc800078e0202 */
[----:B------:R-:W-:Y:S01]  /*0120*/  IMAD.WIDE R2, R15, 0x4, R2 ;  /* 0x000000040f027825 */ /* 0x000fe200078e0202 */
[----:B--2---:R-:W2:Y:S04]  /*0130*/  LDG.E R19, desc[UR6][R10.64] ;  /* 0x000000060a137981 */ /* 0x004ea8000c1e1900 */
[----:B------:R-:W2:Y:S01]  /*0140*/  LDG.E R16, desc[UR6][R2.64+-0x4] ;  /* 0xfffffc0602107981 */ /* 0x000ea2000c1e1900 */
[----:B------:R-:W-:-:S03]  /*0150*/  IMAD.WIDE R12, R13, 0x4, R2 ;  /* 0x000000040d0c7825 */ /* 0x000fc600078e0202 */
[----:B------:R-:W4:Y:S04]  /*0160*/  LDG.E R21, desc[UR6][R2.64+0x4] ;  /* 0x0000040602157981 */ /* 0x000f28000c1e1900 */
[----:B------:R-:W5:Y:S04]  /*0170*/  LDG.E R18, desc[UR6][R10.64+-0x4] ;  /* 0xfffffc060a127981 */ /* 0x000f68000c1e1900 */
[----:B------:R-:W5:Y:S04]  /*0180*/  LDG.E R25, desc[UR6][R12.64+-0x4] ;  /* 0xfffffc060c197981 */ /* 0x000f68000c1e1900 */
[----:B------:R-:W3:Y:S04]  /*0190*/  LDG.E R23, desc[UR6][R12.64] ;  /* 0x000000060c177981 */ /* 0x000ee8000c1e1900 */
[----:B------:R-:W3:Y:S04]  /*01a0*/  LDG.E R27, desc[UR6][R10.64+0x4] ;  /* 0x000004060a1b7981 */ /* 0x000ee8000c1e1900 */
[----:B------:R1:W3:Y:S04]  /*01b0*/  LDG.E R29, desc[UR6][R12.64+0x4] ;  /* 0x000004060c1d7981 */ /* 0x0002e8000c1e1900 */
[----:B------:R-:W3:Y:S01]  /*01c0*/  LDG.E R14, desc[UR6][R2.64] ;  /* 0x00000006020e7981 */ /* 0x000ee2000c1e1900 */
[----:B-1----:R-:W-:-:S05]  /*01d0*/  IADD3 R13, PT, PT, -R17, R6, RZ ;  /* 0x00000006110d7210 */ /* 0x002fca0007ffe1ff */
[----:B0-----:R-:W-:-:S04]  /*01e0*/  IMAD.WIDE R12, R13, 0x4, R8 ;  /* 0x000000040d0c7825 */ /* 0x001fc800078e0208 */
[----:B--2---:R-:W-:-:S04]  /*01f0*/  FADD R16, R16, R19 ;  /* 0x0000001310107221 */ /* 0x004fc80000000000 */
[----:B----4-:R-:W-:Y:S01]  /*0200*/  FADD R16, R16, R21 ;  /* 0x0000001510107221 */ /* 0x010fe20000000000 */
[----:B-----5:R-:W-:-:S03]  /*0210*/  FADD R18, R18, R25 ;  /* 0x0000001912127221 */ /* 0x020fc60000000000 */
[----:B---3--:R-:W-:Y:S01]  /*0220*/  FADD R16, R16, R23 ;  /* 0x0000001710107221 */ /* 0x008fe20000000000 */
[----:B------:R-:W-:-:S03]  /*0230*/  FADD R18, R18, R27 ;  /* 0x0000001b12127221 */ /* 0x000fc60000000000 */
[----:B------:R-:W-:Y:S01]  /*0240*/  FMUL R11, R16, UR5 ;  /* 0x00000005100b7c20 */ /* 0x000fe20008400000 */
[----:B------:R-:W-:-:S03]  /*0250*/  FADD R29, R18, R29 ;  /* 0x0000001d121d7221 */ /* 0x000fc60000000000 */
[----:B------:R-:W-:Y:S01]  /*0260*/  FFMA R14, R14, UR4, R11 ;  /* 0x000000040e0e7c23 */ /* 0x000fe2000800000b */
[----:B------:R-:W-:-:S04]  /*0270*/  IMAD.WIDE R10, R15, 0x4, R8 ;  /* 0x000000040f0a7825 */ /* 0x000fc800078e0208 */
[----:B------:R-:W-:-:S05]  /*0280*/  FFMA R29, R29, UR8, R14 ;  /* 0x000000081d1d7c23 */ /* 0x000fca000800000e */
[----:B------:R-:W-:Y:S04]  /*0290*/  STG.E desc[UR6][R10.64], R29 ;  /* 0x0000001d0a007986 */ /* 0x000fe8000c101906 */
[----:B------:R-:W2:Y:S04]  /*02a0*/  LDG.E R12, desc[UR6][R12.64] ;  /* 0x000000060c0c7981 */ /* 0x000ea8000c1e1900 */
[----:B------:R-:W2:Y:S01]  /*02b0*/  LDG.E R3, desc[UR6][R2.64] ;  /* 0x0000000602037981 */ /* 0x000ea2000c1e1900 */
[----:B------:R-:W0:Y:S01]  /*02c0*/  S2UR UR5, SR_CgaCtaId ;  /* 0x00000000000579c3 */ /* 0x000e220000008800 */
[----:B------:R-:W-:Y:S01]  /*02d0*/  UMOV UR4, 0x400 ;  /* 0x0000040000047882 */ /* 0x000fe20000000000 */
[----:B------:R-:W-:-:S05]  /*02e0*/  IMAD R8, R4, 0x10, R7 ;  /* 0x0000001004087824 */ /* 0x000fca00078e0207 */
[C---:B------:R-:W-:Y:S02]  /*02f0*/  ISETP.GT.U32.AND P0, PT, R8.reuse, 0x7f, PT ;  /* 0x0000007f0800780c */ /* 0x040fe40003f04070 */
[----:B------:R-:W-:Y:S01]  /*0300*/  ISETP.GT.U32.AND P1, PT, R8, 0x3f, PT ;  /* 0x0000003f0800780c */ /* 0x000fe20003f24070 */
[----:B0-----:R-:W-:-:S06]  /*0310*/  ULEA UR4, UR5, UR4, 0x18 ;  /* 0x0000000405047291 */ /* 0x001fcc000f8ec0ff */
[----:B------:R-:W-:Y:S01]  /*0320*/  LEA R6, R8, UR4, 0x2 ;  /* 0x0000000408067c11 */ /* 0x000fe2000f8e10ff */
[----:B--2---:R-:W-:-:S04]  /*0330*/  FADD R9, R12, -R3 ;  /* 0x800000030c097221 */ /* 0x004fc80000000000 */
[----:B------:R-:W-:-:S05]  /*0340*/  FADD R15, |R9|, -RZ ;  /* 0x800000ff090f7221 */ /* 0x000fca0000000200 */
[----:B------:R-:W-:Y:S01]  /*0350*/  STS [R6], R15 ;  /* 0x0000000f06007388 */ /* 0x000fe20000000800 */
        /* <DEDUP_REMOVED lines=41> */
[----:B------:R-:W-:Y:S01]  /*05f0*/  BAR.SYNC.DEFER_BLOCKING 0x0 ;  /* 0x0000000000007b1d */ /* 0x000fe20000010000 */
[----:B------:R-:W-:-:S05]  /*0600*/  LOP3.LUT P0, RZ, R7, R4, RZ, 0xfc, !PT ;  /* 0x0000000407ff7212 */ /* 0x000fca000780fcff */
[----:B------:R-:W-:Y:S04]  /*0610*/  @!P1 LDS R2, [R6] ;  /* 0x0000000006029984 */ /* 0x000fe80000000800 */
[----:B------:R-:W0:Y:S02]  /*0620*/  @!P1 LDS R9, [UR4+0x4] ;  /* 0x00000404ff099984 */ /* 0x000e240008000800 */
[----:B0-----:R-:W-:-:S05]  /*0630*/  @!P1 FMNMX R9, R2, R9, !PT ;  /* 0x0000000902099209 */ /* 0x001fca0007800000 */
[----:B------:R0:W-:Y:S01]  /*0640*/  @!P1 STS [R6], R9 ;  /* 0x0000000906009388 */ /* 0x0001e20000000800 */
[----:B------:R-:W-:Y:S06]  /*0650*/  BAR.SYNC.DEFER_BLOCKING 0x0 ;  /* 0x0000000000007b1d */ /* 0x000fec0000010000 */
[----:B------:R-:W-:Y:S05]  /*0660*/  @P0 EXIT ;  /* 0x000000000000094d */ /* 0x000fea0003800000 */
[----:B------:R-:W1:Y:S01]  /*0670*/  LDS R7, [UR4] ;  /* 0x00000004ff077984 */ /* 0x000e620008000800 */
[----:B------:R-:W2:Y:S01]  /*0680*/  LDC.64 R2, c[0x0][0x390] ;  /* 0x0000e400ff027b82 */ /* 0x000ea20000000a00 */
[----:B------:R-:W3:Y:S02]  /*0690*/  LDCU UR5, c[0x0][0x370] ;  /* 0x00006e00ff0577ac */ /* 0x000ee40008000800 */
[----:B---3--:R-:W-:-:S04]  /*06a0*/  IMAD R5, R5, UR5, R0 ;  /* 0x0000000505057c24 */ /* 0x008fc8000f8e0200 */
[----:B--2---:R-:W-:-:S05]  /*06b0*/  IMAD.WIDE.U32 R2, R5, 0x4, R2 ;  /* 0x0000000405027825 */ /* 0x004fca00078e0002 */
[----:B-1----:R-:W-:Y:S01]  /*06c0*/  STG.E desc[UR6][R2.64], R7 ;  /* 0x0000000702007986 */ /* 0x002fe2000c101906 */
[----:B------:R-:W-:Y:S05]  /*06d0*/  EXIT ;  /* 0x000000000000794d */ /* 0x000fea0003800000 */
.L_x_7:
        /* <DEDUP_REMOVED lines=10> */
.L_x_9:


//--------------------- .nv.shared._Z9kernelTwoPfi --------------------------
	.section	.nv.shared._Z9kernelTwoPfi,"aw",@nobits
	.sectionflags	@""
	.align	4
.nv.shared._Z9kernelTwoPfi:
	.zero		2048


//--------------------- .nv.shared.reserved.0     --------------------------
	.section	.nv.shared.reserved.0,"aw",@nobits
	.weak		__nv_reservedSMEM_offset_0_alias
	.size		__nv_reservedSMEM_offset_0_alias, 0, 64
	.other		__nv_reservedSMEM_offset_0_alias,@"STO_CUDA_RESERVED_SHARED STV_DEFAULT"
__nv_reservedSMEM_offset_0_alias:
	.zero		0
	.zero		64


//--------------------- .nv.shared._Z9kernelOnePfS_S_iifff --------------------------
	.section	.nv.shared._Z9kernelOnePfS_S_iifff,"aw",@nobits
	.sectionflags	@""
	.align	4
.nv.shared._Z9kernelOnePfS_S_iifff:
	.zero		2048


//--------------------- .nv.constant0._Z9kernelTwoPfi --------------------------
	.section	.nv.constant0._Z9kernelTwoPfi,"a",@progbits
	.sectionflags	@""
	.align	4
.nv.constant0._Z9kernelTwoPfi:
	.zero		908


//--------------------- .nv.constant0._Z9kernelOnePfS_S_iifff --------------------------
	.section	.nv.constant0._Z9kernelOnePfS_S_iifff,"a",@progbits
	.sectionflags	@""
	.align	4
.nv.constant0._Z9kernelOnePfS_S_iifff:
	.zero		940


//--------------------- SYMBOLS --------------------------

	.type		.nv.reservedSmem.offset0,@object
	.size		.nv.reservedSmem.offset0,0x4
	.type		.nv.reservedSmem.cap,@object
	.size		.nv.reservedSmem.cap,0x4
